//
// Generated by NVIDIA NVVM Compiler
//
// Compiler Build ID: CL-36424714
// Cuda compilation tools, release 13.0, V13.0.88
// Based on NVVM 20.0.0
//

.version 9.0
.target sm_100
.address_size 64

	// .globl	_Z9addKernelPiPKiS1_

.visible .entry _Z9addKernelPiPKiS1_(
	.param .u64 .ptr .align 1 _Z9addKernelPiPKiS1__param_0,
	.param .u64 .ptr .align 1 _Z9addKernelPiPKiS1__param_1,
	.param .u64 .ptr .align 1 _Z9addKernelPiPKiS1__param_2
)
{
	.reg .pred 	%p<9>;
	.reg .b32 	%r<154>;
	.reg .b64 	%rd<68>;

	ld.param.u64 	%rd18, [_Z9addKernelPiPKiS1__param_0];
	ld.param.u64 	%rd19, [_Z9addKernelPiPKiS1__param_1];
	ld.param.u64 	%rd20, [_Z9addKernelPiPKiS1__param_2];
	cvta.to.global.u64 	%rd1, %rd20;
	cvta.to.global.u64 	%rd2, %rd19;
	mov.u32 	%r43, %tid.y;
	mov.u32 	%r1, %ntid.x;
	mul.lo.s32 	%r2, %r43, %r1;
	mov.u32 	%r3, %tid.x;
	and.b32  	%r4, %r1, 15;
	setp.lt.u32 	%p1, %r1, 16;
	mov.b32 	%r153, 0;
	mov.u32 	%r141, %r3;
	mov.u32 	%r142, %r2;
	@%p1 bra 	$L__BB0_3;
	shl.b32 	%r5, %r1, 4;
	mul.wide.u32 	%rd21, %r3, 4;
	add.s64 	%rd65, %rd1, %rd21;
	mul.wide.u32 	%rd4, %r1, 64;
	and.b32  	%r45, %r1, -16;
	neg.s32 	%r135, %r45;
	mul.wide.u32 	%rd22, %r2, 4;
	add.s64 	%rd23, %rd22, %rd2;
	add.s64 	%rd64, %rd23, 32;
	mul.wide.u32 	%rd6, %r1, 4;
	mov.b32 	%r153, 0;
	mov.u32 	%r141, %r3;
	mov.u32 	%r142, %r2;
$L__BB0_2:
	.pragma "nounroll";
	ld.global.u32 	%r46, [%rd64+-32];
	ld.global.u32 	%r47, [%rd65];
	mad.lo.s32 	%r48, %r47, %r46, %r153;
	ld.global.u32 	%r49, [%rd64+-28];
	add.s64 	%rd24, %rd65, %rd6;
	ld.global.u32 	%r50, [%rd24];
	mad.lo.s32 	%r51, %r50, %r49, %r48;
	ld.global.u32 	%r52, [%rd64+-24];
	add.s64 	%rd25, %rd24, %rd6;
	ld.global.u32 	%r53, [%rd25];
	mad.lo.s32 	%r54, %r53, %r52, %r51;
	ld.global.u32 	%r55, [%rd64+-20];
	add.s64 	%rd26, %rd25, %rd6;
	ld.global.u32 	%r56, [%rd26];
	mad.lo.s32 	%r57, %r56, %r55, %r54;
	ld.global.u32 	%r58, [%rd64+-16];
	add.s64 	%rd27, %rd26, %rd6;
	ld.global.u32 	%r59, [%rd27];
	mad.lo.s32 	%r60, %r59, %r58, %r57;
	ld.global.u32 	%r61, [%rd64+-12];
	add.s64 	%rd28, %rd27, %rd6;
	ld.global.u32 	%r62, [%rd28];
	mad.lo.s32 	%r63, %r62, %r61, %r60;
	ld.global.u32 	%r64, [%rd64+-8];
	add.s64 	%rd29, %rd28, %rd6;
	ld.global.u32 	%r65, [%rd29];
	mad.lo.s32 	%r66, %r65, %r64, %r63;
	ld.global.u32 	%r67, [%rd64+-4];
	add.s64 	%rd30, %rd29, %rd6;
	ld.global.u32 	%r68, [%rd30];
	mad.lo.s32 	%r69, %r68, %r67, %r66;
	ld.global.u32 	%r70, [%rd64];
	add.s64 	%rd31, %rd30, %rd6;
	ld.global.u32 	%r71, [%rd31];
	mad.lo.s32 	%r72, %r71, %r70, %r69;
	ld.global.u32 	%r73, [%rd64+4];
	add.s64 	%rd32, %rd31, %rd6;
	ld.global.u32 	%r74, [%rd32];
	mad.lo.s32 	%r75, %r74, %r73, %r72;
	ld.global.u32 	%r76, [%rd64+8];
	add.s64 	%rd33, %rd32, %rd6;
	ld.global.u32 	%r77, [%rd33];
	mad.lo.s32 	%r78, %r77, %r76, %r75;
	ld.global.u32 	%r79, [%rd64+12];
	add.s64 	%rd34, %rd33, %rd6;
	ld.global.u32 	%r80, [%rd34];
	mad.lo.s32 	%r81, %r80, %r79, %r78;
	ld.global.u32 	%r82, [%rd64+16];
	add.s64 	%rd35, %rd34, %rd6;
	ld.global.u32 	%r83, [%rd35];
	mad.lo.s32 	%r84, %r83, %r82, %r81;
	ld.global.u32 	%r85, [%rd64+20];
	add.s64 	%rd36, %rd35, %rd6;
	ld.global.u32 	%r86, [%rd36];
	mad.lo.s32 	%r87, %r86, %r85, %r84;
	ld.global.u32 	%r88, [%rd64+24];
	add.s64 	%rd37, %rd36, %rd6;
	ld.global.u32 	%r89, [%rd37];
	mad.lo.s32 	%r90, %r89, %r88, %r87;
	ld.global.u32 	%r91, [%rd64+28];
	add.s64 	%rd38, %rd37, %rd6;
	ld.global.u32 	%r92, [%rd38];
	mad.lo.s32 	%r153, %r92, %r91, %r90;
	add.s32 	%r142, %r142, 16;
	add.s32 	%r141, %r141, %r5;
	add.s64 	%rd65, %rd65, %rd4;
	add.s32 	%r135, %r135, 16;
	add.s64 	%rd64, %rd64, 64;
	setp.ne.s32 	%p2, %r135, 0;
	@%p2 bra 	$L__BB0_2;
$L__BB0_3:
	setp.eq.s32 	%p3, %r4, 0;
	@%p3 bra 	$L__BB0_12;
	and.b32  	%r19, %r1, 7;
	setp.lt.u32 	%p4, %r4, 8;
	@%p4 bra 	$L__BB0_6;
	mul.wide.u32 	%rd39, %r142, 4;
	add.s64 	%rd40, %rd2, %rd39;
	ld.global.u32 	%r94, [%rd40];
	mul.wide.s32 	%rd41, %r141, 4;
	add.s64 	%rd42, %rd1, %rd41;
	ld.global.u32 	%r95, [%rd42];
	mad.lo.s32 	%r96, %r95, %r94, %r153;
	ld.global.u32 	%r97, [%rd40+4];
	shl.b32 	%r98, %r1, 2;
	cvt.u64.u32 	%rd43, %r98;
	add.s64 	%rd44, %rd42, %rd43;
	ld.global.u32 	%r99, [%rd44];
	mad.lo.s32 	%r100, %r99, %r97, %r96;
	ld.global.u32 	%r101, [%rd40+8];
	add.s64 	%rd45, %rd44, %rd43;
	ld.global.u32 	%r102, [%rd45];
	mad.lo.s32 	%r103, %r102, %r101, %r100;
	ld.global.u32 	%r104, [%rd40+12];
	add.s64 	%rd46, %rd45, %rd43;
	ld.global.u32 	%r105, [%rd46];
	mad.lo.s32 	%r106, %r105, %r104, %r103;
	ld.global.u32 	%r107, [%rd40+16];
	add.s64 	%rd47, %rd46, %rd43;
	ld.global.u32 	%r108, [%rd47];
	mad.lo.s32 	%r109, %r108, %r107, %r106;
	ld.global.u32 	%r110, [%rd40+20];
	add.s64 	%rd48, %rd47, %rd43;
	ld.global.u32 	%r111, [%rd48];
	mad.lo.s32 	%r112, %r111, %r110, %r109;
	ld.global.u32 	%r113, [%rd40+24];
	add.s64 	%rd49, %rd48, %rd43;
	ld.global.u32 	%r114, [%rd49];
	mad.lo.s32 	%r115, %r114, %r113, %r112;
	ld.global.u32 	%r116, [%rd40+28];
	add.s64 	%rd50, %rd49, %rd43;
	ld.global.u32 	%r117, [%rd50];
	mad.lo.s32 	%r153, %r117, %r116, %r115;
	shl.b32 	%r118, %r1, 3;
	add.s32 	%r141, %r118, %r141;
	add.s32 	%r142, %r142, 8;
$L__BB0_6:
	setp.eq.s32 	%p5, %r19, 0;
	@%p5 bra 	$L__BB0_12;
	and.b32  	%r27, %r1, 3;
	setp.lt.u32 	%p6, %r19, 4;
	@%p6 bra 	$L__BB0_9;
	mul.wide.u32 	%rd51, %r142, 4;
	add.s64 	%rd52, %rd2, %rd51;
	ld.global.u32 	%r120, [%rd52];
	mul.wide.s32 	%rd53, %r141, 4;
	add.s64 	%rd54, %rd1, %rd53;
	ld.global.u32 	%r121, [%rd54];
	mad.lo.s32 	%r122, %r121, %r120, %r153;
	ld.global.u32 	%r123, [%rd52+4];
	shl.b32 	%r124, %r1, 2;
	cvt.u64.u32 	%rd55, %r124;
	add.s64 	%rd56, %rd54, %rd55;
	ld.global.u32 	%r125, [%rd56];
	mad.lo.s32 	%r126, %r125, %r123, %r122;
	ld.global.u32 	%r127, [%rd52+8];
	add.s64 	%rd57, %rd56, %rd55;
	ld.global.u32 	%r128, [%rd57];
	mad.lo.s32 	%r129, %r128, %r127, %r126;
	ld.global.u32 	%r130, [%rd52+12];
	add.s64 	%rd58, %rd57, %rd55;
	ld.global.u32 	%r131, [%rd58];
	mad.lo.s32 	%r153, %r131, %r130, %r129;
	add.s32 	%r141, %r124, %r141;
	add.s32 	%r142, %r142, 4;
$L__BB0_9:
	setp.eq.s32 	%p7, %r27, 0;
	@%p7 bra 	$L__BB0_12;
	mul.wide.u32 	%rd59, %r141, 4;
	add.s64 	%rd67, %rd1, %rd59;
	mul.wide.u32 	%rd12, %r1, 4;
	mul.wide.u32 	%rd60, %r142, 4;
	add.s64 	%rd66, %rd2, %rd60;
	neg.s32 	%r151, %r27;
$L__BB0_11:
	.pragma "nounroll";
	ld.global.u32 	%r132, [%rd66];
	ld.global.u32 	%r133, [%rd67];
	mad.lo.s32 	%r153, %r133, %r132, %r153;
	add.s64 	%rd67, %rd67, %rd12;
	add.s64 	%rd66, %rd66, 4;
	add.s32 	%r151, %r151, 1;
	setp.ne.s32 	%p8, %r151, 0;
	@%p8 bra 	$L__BB0_11;
$L__BB0_12:
	cvta.to.global.u64 	%rd61, %rd18;
	add.s32 	%r134, %r2, %r3;
	mul.wide.u32 	%rd62, %r134, 4;
	add.s64 	%rd63, %rd61, %rd62;
	st.global.u32 	[%rd63], %r153;
	ret;

}


// ===== COMPILED SASS (sm_100) =====

	.target	sm_100

	.elftype	@"ET_EXEC"


//--------------------- .note.nv.tkinfo           --------------------------
	.section	.note.nv.tkinfo,"",@"SHT_NOTE"
	.sectionflags	@"SHF_NOTE_NV_TKINFO"
	.tkinfo
        /*0018*/ 	.word	0x00000002
        /*0030*/ 	.string	""
        /*0030*/ 	.string	"ptxas"
        /*0030*/ 	.string	"Cuda compilation tools, release 13.0, V13.0.88"
        /*0030*/ 	.string	"Build cuda_13.0.r13.0/compiler.36424714_0"
        /*0030*/ 	.string	"-arch sm_100 -m 64 "



//--------------------- .note.nv.cuinfo           --------------------------
	.section	.note.nv.cuinfo,"",@"SHT_NOTE"
	.sectionflags	@"SHF_NOTE_NV_CUINFO"
        /*0018*/ 	.short	0x0002
        /*001a*/ 	.short	0x0064
        /*001c*/ 	.short	0x0082
	.zero		2


//--------------------- .nv.info                  --------------------------
	.section	.nv.info,"",@"SHT_CUDA_INFO"
	.align	4


	//----- nvinfo : EIATTR_REGCOUNT
	.align		4
        /*0000*/ 	.byte	0x04, 0x2f
        /*0002*/ 	.short	(.L_1 - .L_0)
	.align		4
.L_0:
        /*0004*/ 	.word	index@(_Z9addKernelPiPKiS1_)
        /*0008*/ 	.word	0x00000020


	//----- nvinfo : EIATTR_FRAME_SIZE
	.align		4
.L_1:
        /*000c*/ 	.byte	0x04, 0x11
        /*000e*/ 	.short	(.L_3 - .L_2)
	.align		4
.L_2:
        /*0010*/ 	.word	index@(_Z9addKernelPiPKiS1_)
        /*0014*/ 	.word	0x00000000


	//----- nvinfo : EIATTR_MIN_STACK_SIZE
	.align		4
.L_3:
        /*0018*/ 	.byte	0x04, 0x12
        /*001a*/ 	.short	(.L_5 - .L_4)
	.align		4
.L_4:
        /*001c*/ 	.word	index@(_Z9addKernelPiPKiS1_)
        /*0020*/ 	.word	0x00000000
.L_5:


//--------------------- .nv.compat                --------------------------
	.section	.nv.compat,"",@"SHT_CUDA_COMPAT_INFO"
	.align	4
        /*0000*/ 	.byte	0x02, 0x09, 0x00, 0x00, 0x02, 0x02, 0x01, 0x00, 0x02, 0x05, 0x05, 0x00, 0x03, 0x07, 0x01, 0x01
        /*0010*/ 	.byte	0x02, 0x03, 0x00, 0x00, 0x02, 0x06, 0x01, 0x00, 0x04, 0x0b, 0x08, 0x00, 0x09, 0x00, 0x00, 0x00
        /*0020*/ 	.byte	0x00, 0x00, 0x00, 0x00


//--------------------- .nv.info._Z9addKernelPiPKiS1_ --------------------------
	.section	.nv.info._Z9addKernelPiPKiS1_,"",@"SHT_CUDA_INFO"
	.sectionflags	@""
	.align	4


	//----- nvinfo : EIATTR_CUDA_API_VERSION
	.align		4
        /*0000*/ 	.byte	0x04, 0x37
        /*0002*/ 	.short	(.L_7 - .L_6)
.L_6:
        /*0004*/ 	.word	0x00000082


	//----- nvinfo : EIATTR_KPARAM_INFO
	.align		4
.L_7:
        /*0008*/ 	.byte	0x04, 0x17
        /*000a*/ 	.short	(.L_9 - .L_8)
.L_8:
        /*000c*/ 	.word	0x00000000
        /*0010*/ 	.short	0x0002
        /*0012*/ 	.short	0x0010
        /*0014*/ 	.byte	0x00, 0xf5, 0x21, 0x00


	//----- nvinfo : EIATTR_KPARAM_INFO
	.align		4
.L_9:
        /*0018*/ 	.byte	0x04, 0x17
        /*001a*/ 	.short	(.L_11 - .L_10)
.L_10:
        /*001c*/ 	.word	0x00000000
        /*0020*/ 	.short	0x0001
        /*0022*/ 	.short	0x0008
        /*0024*/ 	.byte	0x00, 0xf5, 0x21, 0x00


	//----- nvinfo : EIATTR_KPARAM_INFO
	.align		4
.L_11:
        /*0028*/ 	.byte	0x04, 0x17
        /*002a*/ 	.short	(.L_13 - .L_12)
.L_12:
        /*002c*/ 	.word	0x00000000
        /*0030*/ 	.short	0x0000
        /*0032*/ 	.short	0x0000
        /*0034*/ 	.byte	0x00, 0xf5, 0x21, 0x00


	//----- nvinfo : EIATTR_SPARSE_MMA_MASK
	.align		4
.L_13:
        /*0038*/ 	.byte	0x03, 0x50
        /*003a*/ 	.short	0x0000


	//----- nvinfo : EIATTR_MAXREG_COUNT
	.align		4
        /*003c*/ 	.byte	0x03, 0x1b
        /*003e*/ 	.short	0x00ff


	//----- nvinfo : EIATTR_MERCURY_ISA_VERSION
	.align		4
        /*0040*/ 	.byte	0x03, 0x5f
        /*0042*/ 	.short	0x0101


	//----- nvinfo : EIATTR_VRC_CTA_INIT_COUNT
	.align		4
        /*0044*/ 	.byte	0x02, 0x4a
	.zero		1
	.zero		1


	//----- nvinfo : EIATTR_EXIT_INSTR_OFFSETS
	.align		4
        /*0048*/ 	.byte	0x04, 0x1c
        /*004a*/ 	.short	(.L_15 - .L_14)


	//   ....[0]....
.L_14:
        /*004c*/ 	.word	0x00000c60


	//----- nvinfo : EIATTR_CBANK_PARAM_SIZE
	.align		4
.L_15:
        /*0050*/ 	.byte	0x03, 0x19
        /*0052*/ 	.short	0x0018


	//----- nvinfo : EIATTR_PARAM_CBANK
	.align		4
        /*0054*/ 	.byte	0x04, 0x0a
        /*0056*/ 	.short	(.L_17 - .L_16)
	.align		4
.L_16:
        /*0058*/ 	.word	index@(.nv.constant0._Z9addKernelPiPKiS1_)
        /*005c*/ 	.short	0x0380
        /*005e*/ 	.short	0x0018


	//----- nvinfo : EIATTR_SW_WAR
	.align		4
.L_17:
        /*0060*/ 	.byte	0x04, 0x36
        /*0062*/ 	.short	(.L_19 - .L_18)
.L_18:
        /*0064*/ 	.word	0x00000008
.L_19:


//--------------------- .nv.callgraph             --------------------------
	.section	.nv.callgraph,"",@"SHT_CUDA_CALLGRAPH"
	.align	4
	.sectionentsize	8
	.align		4
        /*0000*/ 	.word	0x00000000
	.align		4
        /*0004*/ 	.word	0xffffffff
	.align		4
        /*0008*/ 	.word	0x00000000
	.align		4
        /*000c*/ 	.word	0xfffffffe
	.align		4
        /*0010*/ 	.word	0x00000000
	.align		4
        /*0014*/ 	.word	0xfffffffd
	.align		4
        /*0018*/ 	.word	0x00000000
	.align		4
        /*001c*/ 	.word	0xfffffffc


//--------------------- .text._Z9addKernelPiPKiS1_ --------------------------
	.section	.text._Z9addKernelPiPKiS1_,"ax",@progbits
	.align	128
        .global         _Z9addKernelPiPKiS1_
        .type           _Z9addKernelPiPKiS1_,@function
        .size           _Z9addKernelPiPKiS1_,(.L_x_7 - _Z9addKernelPiPKiS1_)
        .other          _Z9addKernelPiPKiS1_,@"STO_CUDA_ENTRY STV_DEFAULT"
_Z9addKernelPiPKiS1_:
.text._Z9addKernelPiPKiS1_:
[----:B------:R-:W-:Y:S08]  /*0000*/  LDC R1, c[0x0][0x37c] ;  /* 0x0000df00ff017b82 */ /* 0x000ff00000000800 */
[----:B------:R-:W0:Y:S01]  /*0010*/  LDC R0, c[0x0][0x360] ;  /* 0x0000d800ff007b82 */ /* 0x000e220000000800 */
[----:B------:R-:W1:Y:S01]  /*0020*/  S2R R5, SR_TID.Y ;  /* 0x0000000000057919 */ /* 0x000e620000002200 */
[----:B------:R-:W2:Y:S01]  /*0030*/  LDCU.64 UR4, c[0x0][0x358] ;  /* 0x00006b00ff0477ac */ /* 0x000ea20008000a00 */
[----:B------:R-:W-:Y:S01]  /*0040*/  HFMA2 R22, -RZ, RZ, 0, 0 ;  /* 0x00000000ff167431 */ /* 0x000fe200000001ff */
[----:B------:R-:W3:Y:S01]  /*0050*/  S2R R2, SR_TID.X ;  /* 0x0000000000027919 */ /* 0x000ee20000002100 */
[----:B0-----:R-:W-:-:S02]  /*0060*/  ISETP.GE.U32.AND P1, PT, R0, 0x10, PT ;  /* 0x000000100000780c */ /* 0x001fc40003f26070 */
[----:B------:R-:W-:-:S04]  /*0070*/  LOP3.LUT R3, R0, 0xf, RZ, 0xc0, !PT ;  /* 0x0000000f00037812 */ /* 0x000fc800078ec0ff */
[----:B------:R-:W-:Y:S01]  /*0080*/  ISETP.NE.AND P0, PT, R3, RZ, PT ;  /* 0x000000ff0300720c */ /* 0x000fe20003f05270 */
[----:B-1----:R-:W-:Y:S01]  /*0090*/  IMAD R5, R5, R0, RZ ;  /* 0x0000000005057224 */ /* 0x002fe200078e02ff */
[----:B---3--:R-:W-:-:S04]  /*00a0*/  MOV R7, R2 ;  /* 0x0000000200077202 */ /* 0x008fc80000000f00 */
[----:B------:R-:W-:Y:S01]  /*00b0*/  MOV R4, R5 ;  /* 0x0000000500047202 */ /* 0x000fe20000000f00 */
[----:B--2---:R-:W-:Y:S06]  /*00c0*/  @!P1 BRA `(.L_x_0) ;  /* 0x0000000400509947 */ /* 0x004fec0003800000 */
[----:B------:R-:W0:Y:S01]  /*00d0*/  LDC.64 R6, c[0x0][0x388] ;  /* 0x0000e200ff067b82 */ /* 0x000e220000000a00 */
[----:B------:R-:W-:Y:S02]  /*00e0*/  MOV R22, RZ ;  /* 0x000000ff00167202 */ /* 0x000fe40000000f00 */
[----:B------:R-:W-:-:S05]  /*00f0*/  MOV R4, R5 ;  /* 0x0000000500047202 */ /* 0x000fca0000000f00 */
[----:B------:R-:W1:Y:S01]  /*0100*/  LDC.64 R12, c[0x0][0x390] ;  /* 0x0000e400ff0c7b82 */ /* 0x000e620000000a00 */
[----:B0-----:R-:W-:-:S03]  /*0110*/  IMAD.WIDE.U32 R6, R5, 0x4, R6 ;  /* 0x0000000405067825 */ /* 0x001fc600078e0006 */
[----:B------:R-:W-:Y:S02]  /*0120*/  IADD3 R9, P1, PT, R6, 0x20, RZ ;  /* 0x0000002006097810 */ /* 0x000fe40007f3e0ff */
[----:B------:R-:W-:Y:S01]  /*0130*/  LOP3.LUT R6, R0, 0xfffffff0, RZ, 0xc0, !PT ;  /* 0xfffffff000067812 */ /* 0x000fe200078ec0ff */
[----:B-1----:R-:W-:Y:S01]  /*0140*/  IMAD.WIDE.U32 R12, R2, 0x4, R12 ;  /* 0x00000004020c7825 */ /* 0x002fe200078e000c */
[----:B------:R-:W-:Y:S02]  /*0150*/  IADD3.X R10, PT, PT, RZ, R7, RZ, P1, !PT ;  /* 0x00000007ff0a7210 */ /* 0x000fe40000ffe4ff */
[----:B------:R-:W-:Y:S02]  /*0160*/  MOV R7, R2 ;  /* 0x0000000200077202 */ /* 0x000fe40000000f00 */
[----:B------:R-:W-:-:S07]  /*0170*/  IADD3 R6, PT, PT, -R6, RZ, RZ ;  /* 0x000000ff06067210 */ /* 0x000fce0007ffe1ff */
.L_x_1:
[----:B------:R-:W-:Y:S01]  /*0180*/  MOV R14, R9 ;  /* 0x00000009000e7202 */ /* 0x000fe20000000f00 */
[----:B------:R-:W2:Y:S01]  /*0190*/  LDG.E R26, desc[UR4][R12.64] ;  /* 0x000000040c1a7981 */ /* 0x000ea2000c1e1900 */
[----:B------:R-:W-:-:S05]  /*01a0*/  MOV R15, R10 ;  /* 0x0000000a000f7202 */ /* 0x000fca0000000f00 */
[----:B------:R-:W2:Y:S01]  /*01b0*/  LDG.E R11, desc[UR4][R14.64+-0x20] ;  /* 0xffffe0040e0b7981 */ /* 0x000ea2000c1e1900 */
[----:B------:R-:W-:-:S03]  /*01c0*/  IMAD.WIDE.U32 R16, R0, 0x4, R12 ;  /* 0x0000000400107825 */ /* 0x000fc600078e000c */
[----:B------:R-:W3:Y:S04]  /*01d0*/  LDG.E R10, desc[UR4][R14.64+-0x1c] ;  /* 0xffffe4040e0a7981 */ /* 0x000ee8000c1e1900 */
[----:B------:R-:W3:Y:S01]  /*01e0*/  LDG.E R9, desc[UR4][R16.64] ;  /* 0x0000000410097981 */ /* 0x000ee2000c1e1900 */
[----:B------:R-:W-:-:S03]  /*01f0*/  IMAD.WIDE.U32 R20, R0, 0x4, R16 ;  /* 0x0000000400147825 */ /* 0x000fc600078e0010 */
[----:B------:R-:W4:Y:S04]  /*0200*/  LDG.E R28, desc[UR4][R14.64+-0x18] ;  /* 0xffffe8040e1c7981 */ /* 0x000f28000c1e1900 */
[----:B------:R0:W4:Y:S04]  /*0210*/  LDG.E R27, desc[UR4][R20.64] ;  /* 0x00000004141b7981 */ /* 0x000128000c1e1900 */
[----:B------:R-:W5:Y:S04]  /*0220*/  LDG.E R19, desc[UR4][R14.64+-0x14] ;  /* 0xffffec040e137981 */ /* 0x000f68000c1e1900 */
[----:B------:R-:W5:Y:S01]  /*0230*/  LDG.E R23, desc[UR4][R14.64+-0x10] ;  /* 0xfffff0040e177981 */ /* 0x000f62000c1e1900 */
[----:B0-----:R-:W-:-:S05]  /*0240*/  IMAD.WIDE.U32 R20, R0, 0x4, R20 ;  /* 0x0000000400147825 */ /* 0x001fca00078e0014 */
[----:B------:R-:W5:Y:S01]  /*0250*/  LDG.E R18, desc[UR4][R20.64] ;  /* 0x0000000414127981 */ /* 0x000f62000c1e1900 */
[----:B------:R-:W-:-:S05]  /*0260*/  IMAD.WIDE.U32 R24, R0, 0x4, R20 ;  /* 0x0000000400187825 */ /* 0x000fca00078e0014 */
[----:B------:R-:W5:Y:S01]  /*0270*/  LDG.E R8, desc[UR4][R24.64] ;  /* 0x0000000418087981 */ /* 0x000f62000c1e1900 */
[----:B------:R-:W-:-:S03]  /*0280*/  IMAD.WIDE.U32 R16, R0, 0x4, R24 ;  /* 0x0000000400107825 */ /* 0x000fc600078e0018 */
[----:B------:R-:W5:Y:S01]  /*0290*/  LDG.E R24, desc[UR4][R14.64+-0x4] ;  /* 0xfffffc040e187981 */ /* 0x000f62000c1e1900 */
[----:B--2---:R-:W-:-:S03]  /*02a0*/  IMAD R26, R11, R26, R22 ;  /* 0x0000001a0b1a7224 */ /* 0x004fc600078e0216 */
[----:B------:R0:W2:Y:S04]  /*02b0*/  LDG.E R11, desc[UR4][R16.64] ;  /* 0x00000004100b7981 */ /* 0x0000a8000c1e1900 */
[----:B------:R-:W2:Y:S01]  /*02c0*/  LDG.E R22, desc[UR4][R14.64+-0xc] ;  /* 0xfffff4040e167981 */ /* 0x000ea2000c1e1900 */
[----:B0-----:R-:W-:-:S04]  /*02d0*/  IMAD.WIDE.U32 R16, R0, 0x4, R16 ;  /* 0x0000000400107825 */ /* 0x001fc800078e0010 */
[----:B---3--:R-:W-:Y:S02]  /*02e0*/  IMAD R26, R10, R9, R26 ;  /* 0x000000090a1a7224 */ /* 0x008fe400078e021a */
[----:B------:R-:W-:Y:S01]  /*02f0*/  IMAD.WIDE.U32 R20, R0, 0x4, R16 ;  /* 0x0000000400147825 */ /* 0x000fe200078e0010 */
[----:B------:R-:W3:Y:S04]  /*0300*/  LDG.E R9, desc[UR4][R16.64] ;  /* 0x0000000410097981 */ /* 0x000ee8000c1e1900 */
[----:B------:R-:W3:Y:S04]  /*0310*/  LDG.E R10, desc[UR4][R14.64+-0x8] ;  /* 0xfffff8040e0a7981 */ /* 0x000ee8000c1e1900 */
[----:B------:R0:W3:Y:S01]  /*0320*/  LDG.E R25, desc[UR4][R20.64] ;  /* 0x0000000414197981 */ /* 0x0000e2000c1e1900 */
[----:B----4-:R-:W-:-:S03]  /*0330*/  IMAD R28, R28, R27, R26 ;  /* 0x0000001b1c1c7224 */ /* 0x010fc600078e021a */
[----:B------:R-:W4:Y:S01]  /*0340*/  LDG.E R26, desc[UR4][R14.64] ;  /* 0x000000040e1a7981 */ /* 0x000f22000c1e1900 */
[----:B0-----:R-:W-:-:S05]  /*0350*/  IMAD.WIDE.U32 R20, R0, 0x4, R20 ;  /* 0x0000000400147825 */ /* 0x001fca00078e0014 */
[----:B------:R-:W4:Y:S01]  /*0360*/  LDG.E R27, desc[UR4][R20.64] ;  /* 0x00000004141b7981 */ /* 0x000f22000c1e1900 */
[----:B------:R-:W-:-:S04]  /*0370*/  IMAD.WIDE.U32 R16, R0, 0x4, R20 ;  /* 0x0000000400107825 */ /* 0x000fc800078e0014 */
[----:B-----5:R-:W-:Y:S02]  /*0380*/  IMAD R28, R19, R18, R28 ;  /* 0x00000012131c7224 */ /* 0x020fe400078e021c */
[C---:B------:R-:W-:Y:S02]  /*0390*/  IMAD.WIDE.U32 R18, R0.reuse, 0x4, R16 ;  /* 0x0000000400127825 */ /* 0x040fe400078e0010 */
[----:B------:R-:W5:Y:S02]  /*03a0*/  LDG.E R16, desc[UR4][R16.64] ;  /* 0x0000000410107981 */ /* 0x000f64000c1e1900 */
[----:B------:R-:W-:Y:S02]  /*03b0*/  IMAD R8, R23, R8, R28 ;  /* 0x0000000817087224 */ /* 0x000fe400078e021c */
[----:B------:R-:W-:Y:S01]  /*03c0*/  IMAD.WIDE.U32 R28, R0, 0x4, R18 ;  /* 0x00000004001c7825 */ /* 0x000fe200078e0012 */
[----:B------:R-:W5:Y:S04]  /*03d0*/  LDG.E R21, desc[UR4][R14.64+0x4] ;  /* 0x000004040e157981 */ /* 0x000f68000c1e1900 */
[----:B------:R-:W5:Y:S04]  /*03e0*/  LDG.E R18, desc[UR4][R18.64] ;  /* 0x0000000412127981 */ /* 0x000f68000c1e1900 */
[----:B------:R-:W5:Y:S04]  /*03f0*/  LDG.E R20, desc[UR4][R14.64+0x8] ;  /* 0x000008040e147981 */ /* 0x000f68000c1e1900 */
[----:B------:R-:W5:Y:S01]  /*0400*/  LDG.E R17, desc[UR4][R14.64+0xc] ;  /* 0x00000c040e117981 */ /* 0x000f62000c1e1900 */
[----:B--2---:R-:W-:-:S02]  /*0410*/  IMAD R11, R22, R11, R8 ;  /* 0x0000000b160b7224 */ /* 0x004fc400078e0208 */
[----:B------:R-:W-:Y:S02]  /*0420*/  IMAD.WIDE.U32 R22, R0, 0x4, R28 ;  /* 0x0000000400167825 */ /* 0x000fe400078e001c */
[----:B------:R-:W2:Y:S04]  /*0430*/  LDG.E R28, desc[UR4][R28.64] ;  /* 0x000000041c1c7981 */ /* 0x000ea8000c1e1900 */
[----:B------:R-:W2:Y:S01]  /*0440*/  LDG.E R29, desc[UR4][R14.64+0x14] ;  /* 0x000014040e1d7981 */ /* 0x000ea2000c1e1900 */
[----:B---3--:R-:W-:Y:S02]  /*0450*/  IMAD R10, R10, R9, R11 ;  /* 0x000000090a0a7224 */ /* 0x008fe400078e020b */
[----:B------:R-:W-:Y:S02]  /*0460*/  IMAD.WIDE.U32 R8, R0, 0x4, R22 ;  /* 0x0000000400087825 */ /* 0x000fe400078e0016 */
[----:B------:R-:W3:Y:S02]  /*0470*/  LDG.E R22, desc[UR4][R22.64] ;  /* 0x0000000416167981 */ /* 0x000ee4000c1e1900 */
[----:B------:R-:W-:-:S02]  /*0480*/  IMAD R24, R24, R25, R10 ;  /* 0x0000001918187224 */ /* 0x000fc400078e020a */
[----:B------:R-:W-:Y:S02]  /*0490*/  IMAD.WIDE.U32 R10, R0, 0x4, R8 ;  /* 0x00000004000a7825 */ /* 0x000fe400078e0008 */
[----:B------:R0:W3:Y:S04]  /*04a0*/  LDG.E R8, desc[UR4][R8.64] ;  /* 0x0000000408087981 */ /* 0x0000e8000c1e1900 */
[----:B------:R-:W3:Y:S04]  /*04b0*/  LDG.E R19, desc[UR4][R10.64] ;  /* 0x000000040a137981 */ /* 0x000ee8000c1e1900 */
[----:B------:R-:W3:Y:S01]  /*04c0*/  LDG.E R23, desc[UR4][R14.64+0x1c] ;  /* 0x00001c040e177981 */ /* 0x000ee2000c1e1900 */
[----:B----4-:R-:W-:-:S03]  /*04d0*/  IMAD R26, R26, R27, R24 ;  /* 0x0000001b1a1a7224 */ /* 0x010fc600078e0218 */
[----:B------:R-:W3:Y:S01]  /*04e0*/  LDG.E R27, desc[UR4][R14.64+0x10] ;  /* 0x000010040e1b7981 */ /* 0x000ee2000c1e1900 */
[----:B------:R-:W-:-:S03]  /*04f0*/  IMAD.WIDE.U32 R24, R0, 0x4, R10 ;  /* 0x0000000400187825 */ /* 0x000fc600078e000a */
[----:B------:R-:W4:Y:S04]  /*0500*/  LDG.E R10, desc[UR4][R14.64+0x18] ;  /* 0x000018040e0a7981 */ /* 0x000f28000c1e1900 */
[----:B------:R-:W4:Y:S01]  /*0510*/  LDG.E R24, desc[UR4][R24.64] ;  /* 0x0000000418187981 */ /* 0x000f22000c1e1900 */
[----:B-----5:R-:W-:Y:S01]  /*0520*/  IMAD R21, R21, R16, R26 ;  /* 0x0000001015157224 */ /* 0x020fe200078e021a */
[----:B------:R-:W-:-:S03]  /*0530*/  IADD3 R6, PT, PT, R6, 0x10, RZ ;  /* 0x0000001006067810 */ /* 0x000fc60007ffe0ff */
[----:B------:R-:W-:Y:S01]  /*0540*/  IMAD R18, R20, R18, R21 ;  /* 0x0000001214127224 */ /* 0x000fe200078e0215 */
[----:B------:R-:W-:Y:S02]  /*0550*/  ISETP.NE.AND P1, PT, R6, RZ, PT ;  /* 0x000000ff0600720c */ /* 0x000fe40003f25270 */
[----:B0-----:R-:W-:Y:S01]  /*0560*/  IADD3 R9, P2, PT, R14, 0x40, RZ ;  /* 0x000000400e097810 */ /* 0x001fe20007f5e0ff */
[----:B------:R-:W-:Y:S01]  /*0570*/  IMAD.WIDE.U32 R12, R0, 0x40, R12 ;  /* 0x00000040000c7825 */ /* 0x000fe200078e000c */
[----:B------:R-:W-:Y:S02]  /*0580*/  IADD3 R4, PT, PT, R4, 0x10, RZ ;  /* 0x0000001004047810 */ /* 0x000fe40007ffe0ff */
[----:B------:R-:W-:Y:S01]  /*0590*/  LEA R7, R0, R7, 0x4 ;  /* 0x0000000700077211 */ /* 0x000fe200078e20ff */
[----:B--2---:R-:W-:-:S04]  /*05a0*/  IMAD R17, R17, R28, R18 ;  /* 0x0000001c11117224 */ /* 0x004fc800078e0212 */
[----:B---3--:R-:W-:-:S04]  /*05b0*/  IMAD R17, R27, R22, R17 ;  /* 0x000000161b117224 */ /* 0x008fc800078e0211 */
[----:B------:R-:W-:-:S04]  /*05c0*/  IMAD R8, R29, R8, R17 ;  /* 0x000000081d087224 */ /* 0x000fc800078e0211 */
[----:B----4-:R-:W-:Y:S01]  /*05d0*/  IMAD R8, R10, R19, R8 ;  /* 0x000000130a087224 */ /* 0x010fe200078e0208 */
[----:B------:R-:W-:-:S03]  /*05e0*/  IADD3.X R10, PT, PT, RZ, R15, RZ, P2, !PT ;  /* 0x0000000fff0a7210 */ /* 0x000fc600017fe4ff */
[----:B------:R-:W-:Y:S01]  /*05f0*/  IMAD R22, R23, R24, R8 ;  /* 0x0000001817167224 */ /* 0x000fe200078e0208 */
[----:B------:R-:W-:Y:S06]  /*0600*/  @P1 BRA `(.L_x_1) ;  /* 0xfffffff800dc1947 */ /* 0x000fec000383ffff */
.L_x_0:
[----:B------:R-:W-:Y:S05]  /*0610*/  @!P0 BRA `(.L_x_2) ;  /* 0x0000000400808947 */ /* 0x000fea0003800000 */
[----:B------:R-:W-:Y:S02]  /*0620*/  ISETP.GE.U32.AND P1, PT, R3, 0x8, PT ;  /* 0x000000080300780c */ /* 0x000fe40003f26070 */
[----:B------:R-:W-:-:S04]  /*0630*/  LOP3.LUT R25, R0, 0x7, RZ, 0xc0, !PT ;  /* 0x0000000700197812 */ /* 0x000fc800078ec0ff */
[----:B------:R-:W-:-:S07]  /*0640*/  ISETP.NE.AND P0, PT, R25, RZ, PT ;  /* 0x000000ff1900720c */ /* 0x000fce0003f05270 */
[----:B------:R-:W-:Y:S06]  /*0650*/  @!P1 BRA `(.L_x_3) ;  /* 0x0000000000b49947 */ /* 0x000fec0003800000 */
[----:B------:R-:W0:Y:S01]  /*0660*/  LDC.64 R14, c[0x0][0x390] ;  /* 0x0000e400ff0e7b82 */ /* 0x000e220000000a00 */
[----:B------:R-:W-:-:S07]  /*0670*/  SHF.L.U32 R21, R0, 0x2, RZ ;  /* 0x0000000200157819 */ /* 0x000fce00000006ff */
[----:B------:R-:W1:Y:S01]  /*0680*/  LDC.64 R8, c[0x0][0x388] ;  /* 0x0000e200ff087b82 */ /* 0x000e620000000a00 */
[----:B0-----:R-:W-:-:S03]  /*0690*/  IMAD.WIDE R14, R7, 0x4, R14 ;  /* 0x00000004070e7825 */ /* 0x001fc600078e020e */
[----:B------:R-:W-:Y:S02]  /*06a0*/  IADD3 R16, P1, PT, R14, R21, RZ ;  /* 0x000000150e107210 */ /* 0x000fe40007f3e0ff */
[----:B------:R0:W2:Y:S02]  /*06b0*/  LDG.E R6, desc[UR4][R14.64] ;  /* 0x000000040e067981 */ /* 0x0000a4000c1e1900 */
[----:B------:R-:W-:Y:S02]  /*06c0*/  IADD3.X R17, PT, PT, RZ, R15, RZ, P1, !PT ;  /* 0x0000000fff117210 */ /* 0x000fe40000ffe4ff */
[----:B------:R-:W-:Y:S01]  /*06d0*/  IADD3 R18, P1, PT, R21, R16, RZ ;  /* 0x0000001015127210 */ /* 0x000fe20007f3e0ff */
[----:B-1----:R-:W-:Y:S02]  /*06e0*/  IMAD.WIDE.U32 R8, R4, 0x4, R8 ;  /* 0x0000000404087825 */ /* 0x002fe400078e0008 */
[----:B------:R1:W3:Y:S01]  /*06f0*/  LDG.E R20, desc[UR4][R16.64] ;  /* 0x0000000410147981 */ /* 0x0002e2000c1e1900 */
[----:B------:R-:W-:-:S02]  /*0700*/  IADD3.X R19, PT, PT, RZ, R17, RZ, P1, !PT ;  /* 0x00000011ff137210 */ /* 0x000fc40000ffe4ff */
[C---:B------:R-:W-:Y:S01]  /*0710*/  IADD3 R10, P1, PT, R21.reuse, R18, RZ ;  /* 0x00000012150a7210 */ /* 0x040fe20007f3e0ff */
[----:B------:R-:W2:Y:S04]  /*0720*/  LDG.E R3, desc[UR4][R8.64] ;  /* 0x0000000408037981 */ /* 0x000ea8000c1e1900 */
[----:B------:R-:W-:Y:S01]  /*0730*/  IMAD.X R11, RZ, RZ, R19, P1 ;  /* 0x000000ffff0b7224 */ /* 0x000fe200008e0613 */
[C---:B------:R-:W-:Y:S01]  /*0740*/  IADD3 R12, P1, PT, R21.reuse, R10, RZ ;  /* 0x0000000a150c7210 */ /* 0x040fe20007f3e0ff */
[----:B------:R-:W3:Y:S03]  /*0750*/  LDG.E R23, desc[UR4][R8.64+0x4] ;  /* 0x0000040408177981 */ /* 0x000ee6000c1e1900 */
[----:B------:R-:W-:Y:S01]  /*0760*/  IADD3.X R13, PT, PT, RZ, R11, RZ, P1, !PT ;  /* 0x0000000bff0d7210 */ /* 0x000fe20000ffe4ff */
[----:B------:R4:W5:Y:S01]  /*0770*/  LDG.E R24, desc[UR4][R18.64] ;  /* 0x0000000412187981 */ /* 0x000962000c1e1900 */
[----:B0-----:R-:W-:-:S03]  /*0780*/  IADD3 R14, P1, PT, R21, R12, RZ ;  /* 0x0000000c150e7210 */ /* 0x001fc60007f3e0ff */
[----:B------:R-:W5:Y:S01]  /*0790*/  LDG.E R27, desc[UR4][R8.64+0x8] ;  /* 0x00000804081b7981 */ /* 0x000f62000c1e1900 */
[----:B------:R-:W-:Y:S02]  /*07a0*/  IADD3.X R15, PT, PT, RZ, R13, RZ, P1, !PT ;  /* 0x0000000dff0f7210 */ /* 0x000fe40000ffe4ff */
[----:B-1----:R-:W-:Y:S01]  /*07b0*/  IADD3 R16, P1, PT, R21, R14, RZ ;  /* 0x0000000e15107210 */ /* 0x002fe20007f3e0ff */
[----:B------:R-:W5:Y:S04]  /*07c0*/  LDG.E R10, desc[UR4][R10.64] ;  /* 0x000000040a0a7981 */ /* 0x000f68000c1e1900 */
[----:B------:R-:W5:Y:S01]  /*07d0*/  LDG.E R29, desc[UR4][R8.64+0xc] ;  /* 0x00000c04081d7981 */ /* 0x000f62000c1e1900 */
[----:B------:R-:W-:-:S03]  /*07e0*/  IADD3.X R17, PT, PT, RZ, R15, RZ, P1, !PT ;  /* 0x0000000fff117210 */ /* 0x000fc60000ffe4ff */
[----:B------:R-:W5:Y:S01]  /*07f0*/  LDG.E R13, desc[UR4][R12.64] ;  /* 0x000000040c0d7981 */ /* 0x000f62000c1e1900 */
[----:B----4-:R-:W-:-:S03]  /*0800*/  IADD3 R18, P1, PT, R21, R16, RZ ;  /* 0x0000001015127210 */ /* 0x010fc60007f3e0ff */
[----:B------:R-:W4:Y:S01]  /*0810*/  LDG.E R26, desc[UR4][R8.64+0x10] ;  /* 0x00001004081a7981 */ /* 0x000f22000c1e1900 */
[----:B------:R-:W-:-:S03]  /*0820*/  IADD3.X R19, PT, PT, RZ, R17, RZ, P1, !PT ;  /* 0x00000011ff137210 */ /* 0x000fc60000ffe4ff */
[----:B------:R-:W4:Y:S04]  /*0830*/  LDG.E R14, desc[UR4][R14.64] ;  /* 0x000000040e0e7981 */ /* 0x000f28000c1e1900 */
[----:B------:R-:W4:Y:S04]  /*0840*/  LDG.E R21, desc[UR4][R8.64+0x14] ;  /* 0x0000140408157981 */ /* 0x000f28000c1e1900 */
[----:B------:R-:W4:Y:S04]  /*0850*/  LDG.E R11, desc[UR4][R8.64+0x18] ;  /* 0x00001804080b7981 */ /* 0x000f28000c1e1900 */
[----:B------:R-:W4:Y:S04]  /*0860*/  LDG.E R16, desc[UR4][R16.64] ;  /* 0x0000000410107981 */ /* 0x000f28000c1e1900 */
[----:B------:R-:W4:Y:S04]  /*0870*/  LDG.E R28, desc[UR4][R8.64+0x1c] ;  /* 0x00001c04081c7981 */ /* 0x000f28000c1e1900 */
[----:B------:R-:W4:Y:S01]  /*0880*/  LDG.E R19, desc[UR4][R18.64] ;  /* 0x0000000412137981 */ /* 0x000f22000c1e1900 */
[----:B------:R-:W-:-:S02]  /*0890*/  IADD3 R4, PT, PT, R4, 0x8, RZ ;  /* 0x0000000804047810 */ /* 0x000fc40007ffe0ff */
[----:B------:R-:W-:Y:S01]  /*08a0*/  LEA R7, R0, R7, 0x3 ;  /* 0x0000000700077211 */ /* 0x000fe200078e18ff */
[----:B--2---:R-:W-:-:S04]  /*08b0*/  IMAD R3, R3, R6, R22 ;  /* 0x0000000603037224 */ /* 0x004fc800078e0216 */
[----:B---3--:R-:W-:-:S04]  /*08c0*/  IMAD R3, R23, R20, R3 ;  /* 0x0000001417037224 */ /* 0x008fc800078e0203 */
[----:B-----5:R-:W-:-:S04]  /*08d0*/  IMAD R3, R27, R24, R3 ;  /* 0x000000181b037224 */ /* 0x020fc800078e0203 */
[----:B------:R-:W-:-:S04]  /*08e0*/  IMAD R3, R29, R10, R3 ;  /* 0x0000000a1d037224 */ /* 0x000fc800078e0203 */
[----:B----4-:R-:W-:-:S04]  /*08f0*/  IMAD R3, R26, R13, R3 ;  /* 0x0000000d1a037224 */ /* 0x010fc800078e0203 */
[----:B------:R-:W-:-:S04]  /*0900*/  IMAD R3, R21, R14, R3 ;  /* 0x0000000e15037224 */ /* 0x000fc800078e0203 */
[----:B------:R-:W-:-:S04]  /*0910*/  IMAD R3, R11, R16, R3 ;  /* 0x000000100b037224 */ /* 0x000fc800078e0203 */
[----:B------:R-:W-:-:S07]  /*0920*/  IMAD R22, R28, R19, R3 ;  /* 0x000000131c167224 */ /* 0x000fce00078e0203 */
.L_x_3:
        /* <DEDUP_REMOVED lines=9> */
[----:B------:R-:W-:-:S03]  /*09c0*/  IADD3 R8, P1, PT, R18, R17, RZ ;  /* 0x0000001112087210 */ /* 0x000fc60007f3e0ff */
[----:B------:R-:W2:Y:S01]  /*09d0*/  LDG.E R18, desc[UR4][R18.64] ;  /* 0x0000000412127981 */ /* 0x000ea2000c1e1900 */
[----:B-1----:R-:W-:Y:S01]  /*09e0*/  IMAD.WIDE.U32 R12, R4, 0x4, R12 ;  /* 0x00000004040c7825 */ /* 0x002fe200078e000c */
[----:B------:R-:W-:Y:S02]  /*09f0*/  IADD3.X R9, PT, PT, RZ, R19, RZ, P1, !PT ;  /* 0x00000013ff097210 */ /* 0x000fe40000ffe4ff */
[C---:B------:R-:W-:Y:S02]  /*0a00*/  IADD3 R10, P1, PT, R17.reuse, R8, RZ ;  /* 0x00000008110a7210 */ /* 0x040fe40007f3e0ff */
[----:B------:R-:W2:Y:S03]  /*0a10*/  LDG.E R21, desc[UR4][R12.64] ;  /* 0x000000040c157981 */ /* 0x000ea6000c1e1900 */
[----:B------:R-:W-:Y:S01]  /*0a20*/  IMAD.X R11, RZ, RZ, R9, P1 ;  /* 0x000000ffff0b7224 */ /* 0x000fe200008e0609 */
[----:B------:R-:W-:Y:S01]  /*0a30*/  IADD3 R14, P1, PT, R17, R10, RZ ;  /* 0x0000000a110e7210 */ /* 0x000fe20007f3e0ff */
[----:B------:R-:W3:Y:S04]  /*0a40*/  LDG.E R8, desc[UR4][R8.64] ;  /* 0x0000000408087981 */ /* 0x000ee8000c1e1900 */
[----:B------:R-:W3:Y:S01]  /*0a50*/  LDG.E R23, desc[UR4][R12.64+0x4] ;  /* 0x000004040c177981 */ /* 0x000ee2000c1e1900 */
[----:B------:R-:W-:-:S03]  /*0a60*/  IADD3.X R15, PT, PT, RZ, R11, RZ, P1, !PT ;  /* 0x0000000bff0f7210 */ /* 0x000fc60000ffe4ff */
[----:B------:R-:W4:Y:S04]  /*0a70*/  LDG.E R10, desc[UR4][R10.64] ;  /* 0x000000040a0a7981 */ /* 0x000f28000c1e1900 */
[----:B------:R-:W4:Y:S04]  /*0a80*/  LDG.E R25, desc[UR4][R12.64+0x8] ;  /* 0x000008040c197981 */ /* 0x000f28000c1e1900 */
[----:B------:R-:W5:Y:S04]  /*0a90*/  LDG.E R27, desc[UR4][R12.64+0xc] ;  /* 0x00000c040c1b7981 */ /* 0x000f68000c1e1900 */
[----:B------:R-:W5:Y:S01]  /*0aa0*/  LDG.E R14, desc[UR4][R14.64] ;  /* 0x000000040e0e7981 */ /* 0x000f62000c1e1900 */
[----:B------:R-:W-:-:S02]  /*0ab0*/  IADD3 R7, PT, PT, R7, R17, RZ ;  /* 0x0000001107077210 */ /* 0x000fc40007ffe0ff */
[----:B------:R-:W-:Y:S01]  /*0ac0*/  IADD3 R4, PT, PT, R4, 0x4, RZ ;  /* 0x0000000404047810 */ /* 0x000fe20007ffe0ff */
[----:B--2---:R-:W-:-:S04]  /*0ad0*/  IMAD R18, R21, R18, R22 ;  /* 0x0000001215127224 */ /* 0x004fc800078e0216 */
[----:B---3--:R-:W-:-:S04]  /*0ae0*/  IMAD R18, R23, R8, R18 ;  /* 0x0000000817127224 */ /* 0x008fc800078e0212 */
[----:B----4-:R-:W-:-:S04]  /*0af0*/  IMAD R18, R25, R10, R18 ;  /* 0x0000000a19127224 */ /* 0x010fc800078e0212 */
[----:B-----5:R-:W-:-:S07]  /*0b00*/  IMAD R22, R27, R14, R18 ;  /* 0x0000000e1b167224 */ /* 0x020fce00078e0212 */
.L_x_4:
[----:B------:R-:W-:Y:S05]  /*0b10*/  @!P0 BRA `(.L_x_2) ;  /* 0x0000000000408947 */ /* 0x000fea0003800000 */
[----:B------:R-:W0:Y:S01]  /*0b20*/  LDC.64 R8, c[0x0][0x388] ;  /* 0x0000e200ff087b82 */ /* 0x000e220000000a00 */
[----:B------:R-:W-:-:S07]  /*0b30*/  IADD3 R3, PT, PT, -R3, RZ, RZ ;  /* 0x000000ff03037210 */ /* 0x000fce0007ffe1ff */
[----:B------:R-:W1:Y:S01]  /*0b40*/  LDC.64 R10, c[0x0][0x390] ;  /* 0x0000e400ff0a7b82 */ /* 0x000e620000000a00 */
[----:B0-----:R-:W-:-:S04]  /*0b50*/  IMAD.WIDE.U32 R8, R4, 0x4, R8 ;  /* 0x0000000404087825 */ /* 0x001fc800078e0008 */
[----:B-1----:R-:W-:Y:S01]  /*0b60*/  IMAD.WIDE.U32 R6, R7, 0x4, R10 ;  /* 0x0000000407067825 */ /* 0x002fe200078e000a */
[----:B------:R-:W-:-:S07]  /*0b70*/  MOV R11, R9 ;  /* 0x00000009000b7202 */ /* 0x000fce0000000f00 */
.L_x_5:
[----:B------:R-:W-:Y:S01]  /*0b80*/  MOV R9, R11 ;  /* 0x0000000b00097202 */ /* 0x000fe20000000f00 */
[----:B------:R0:W2:Y:S05]  /*0b90*/  LDG.E R4, desc[UR4][R6.64] ;  /* 0x0000000406047981 */ /* 0x0000aa000c1e1900 */
[----:B------:R1:W2:Y:S01]  /*0ba0*/  LDG.E R9, desc[UR4][R8.64] ;  /* 0x0000000408097981 */ /* 0x0002a2000c1e1900 */
[----:B------:R-:W-:-:S04]  /*0bb0*/  IADD3 R3, PT, PT, R3, 0x1, RZ ;  /* 0x0000000103037810 */ /* 0x000fc80007ffe0ff */
[----:B------:R-:W-:Y:S01]  /*0bc0*/  ISETP.NE.AND P0, PT, R3, RZ, PT ;  /* 0x000000ff0300720c */ /* 0x000fe20003f05270 */
[----:B0-----:R-:W-:Y:S01]  /*0bd0*/  IMAD.WIDE.U32 R6, R0, 0x4, R6 ;  /* 0x0000000400067825 */ /* 0x001fe200078e0006 */
[----:B-1----:R-:W-:-:S04]  /*0be0*/  IADD3 R8, P1, PT, R8, 0x4, RZ ;  /* 0x0000000408087810 */ /* 0x002fc80007f3e0ff */
[----:B------:R-:W-:Y:S01]  /*0bf0*/  IADD3.X R11, PT, PT, RZ, R11, RZ, P1, !PT ;  /* 0x0000000bff0b7210 */ /* 0x000fe20000ffe4ff */
[----:B--2---:R-:W-:-:S06]  /*0c00*/  IMAD R22, R9, R4, R22 ;  /* 0x0000000409167224 */ /* 0x004fcc00078e0216 */
[----:B------:R-:W-:Y:S05]  /*0c10*/  @P0 BRA `(.L_x_5) ;  /* 0xfffffffc00d80947 */ /* 0x000fea000383ffff */
.L_x_2:
[----:B------:R-:W0:Y:S01]  /*0c20*/  LDC.64 R6, c[0x0][0x380] ;  /* 0x0000e000ff067b82 */ /* 0x000e220000000a00 */
[----:B------:R-:W-:-:S05]  /*0c30*/  IADD3 R3, PT, PT, R5, R2, RZ ;  /* 0x0000000205037210 */ /* 0x000fca0007ffe0ff */
[----:B0-----:R-:W-:-:S05]  /*0c40*/  IMAD.WIDE.U32 R2, R3, 0x4, R6 ;  /* 0x0000000403027825 */ /* 0x001fca00078e0006 */
[----:B------:R-:W-:Y:S01]  /*0c50*/  STG.E desc[UR4][R2.64], R22 ;  /* 0x0000001602007986 */ /* 0x000fe2000c101904 */
[----:B------:R-:W-:Y:S05]  /*0c60*/  EXIT ;  /* 0x000000000000794d */ /* 0x000fea0003800000 */
.L_x_6:
[----:B------:R-:W-:-:S00]  /*0c70*/  BRA `(.L_x_6) ;  /* 0xfffffffc00fc7947 */ /* 0x000fc0000383ffff */
[----:B------:R-:W-:-:S00]  /*0c80*/  NOP ;  /* 0x0000000000007918 */ /* 0x000fc00000000000 */
[----:B------:R-:W-:-:S00]  /*0c90*/  NOP ;  /* 0x0000000000007918 */ /* 0x000fc00000000000 */
[----:B------:R-:W-:-:S00]  /*0ca0*/  NOP ;  /* 0x0000000000007918 */ /* 0x000fc00000000000 */
[----:B------:R-:W-:-:S00]  /*0cb0*/  NOP ;  /* 0x0000000000007918 */ /* 0x000fc00000000000 */
[----:B------:R-:W-:-:S00]  /*0cc0*/  NOP ;  /* 0x0000000000007918 */ /* 0x000fc00000000000 */
[----:B------:R-:W-:-:S00]  /*0cd0*/  NOP ;  /* 0x0000000000007918 */ /* 0x000fc00000000000 */
[----:B------:R-:W-:-:S00]  /*0ce0*/  NOP ;  /* 0x0000000000007918 */ /* 0x000fc00000000000 */
[----:B------:R-:W-:-:S00]  /*0cf0*/  NOP ;  /* 0x0000000000007918 */ /* 0x000fc00000000000 */
.L_x_7:


//--------------------- .nv.shared.reserved.0     --------------------------
	.section	.nv.shared.reserved.0,"aw",@nobits
	.weak		__nv_reservedSMEM_offset_0_alias
	.size		__nv_reservedSMEM_offset_0_alias, 0, 64
	.other		__nv_reservedSMEM_offset_0_alias,@"STO_CUDA_RESERVED_SHARED STV_DEFAULT"
__nv_reservedSMEM_offset_0_alias:
	.zero		0
	.zero		64


//--------------------- .nv.constant0._Z9addKernelPiPKiS1_ --------------------------
	.section	.nv.constant0._Z9addKernelPiPKiS1_,"a",@progbits
	.sectionflags	@""
	.align	4
.nv.constant0._Z9addKernelPiPKiS1_:
	.zero		920


//--------------------- SYMBOLS --------------------------

	.type		.nv.reservedSmem.offset0,@object
	.size		.nv.reservedSmem.offset0,0x4
